	.headerflags	@"EF_CUDA_TEXMODE_UNIFIED EF_CUDA_64BIT_ADDRESS EF_CUDA_ACCELERATORS EF_CUDA_SM90 EF_CUDA_VIRTUAL_SM(EF_CUDA_SM90)"
	.elftype	@"ET_EXEC"


//--------------------- .nv.info                  --------------------------
	.section	.nv.info,"",@"SHT_CUDA_INFO"
	.align	4


	//----- nvinfo : EIATTR_REGCOUNT
	.align		4
        /*0000*/ 	.byte	0x04, 0x2f
        /*0002*/ 	.short	(.L_1 - .L_0)
	.align		4
.L_0:
        /*0004*/ 	.word	index@(triton_poi_fused_convolution_24)
        /*0008*/ 	.word	0x0000000c


	//----- nvinfo : EIATTR_MIN_STACK_SIZE
	.align		4
.L_1:
        /*000c*/ 	.byte	0x04, 0x12
        /*000e*/ 	.short	(.L_3 - .L_2)
	.align		4
.L_2:
        /*0010*/ 	.word	index@(triton_poi_fused_convolution_24)
        /*0014*/ 	.word	0x00000000


	//----- nvinfo : EIATTR_FRAME_SIZE
	.align		4
.L_3:
        /*0018*/ 	.byte	0x04, 0x11
        /*001a*/ 	.short	(.L_5 - .L_4)
	.align		4
.L_4:
        /*001c*/ 	.word	index@(triton_poi_fused_convolution_24)
        /*0020*/ 	.word	0x00000000


	//----- nvinfo : EIATTR_MIN_STACK_SIZE
	.align		4
.L_5:
        /*0024*/ 	.byte	0x04, 0x12
        /*0026*/ 	.short	(.L_7 - .L_6)
	.align		4
.L_6:
        /*0028*/ 	.word	index@(triton_poi_fused_convolution_24)
        /*002c*/ 	.word	0x00000000
.L_7:


//--------------------- .nv.info.triton_poi_fused_convolution_24 --------------------------
	.section	.nv.info.triton_poi_fused_convolution_24,"",@"SHT_CUDA_INFO"
	.sectionflags	@""
	.align	4


	//----- nvinfo : EIATTR_CUDA_API_VERSION
	.align		4
        /*0000*/ 	.byte	0x04, 0x37
        /*0002*/ 	.short	(.L_9 - .L_8)
.L_8:
        /*0004*/ 	.word	0x0000007c


	//----- nvinfo : EIATTR_KPARAM_INFO
	.align		4
.L_9:
        /*0008*/ 	.byte	0x04, 0x17
        /*000a*/ 	.short	(.L_11 - .L_10)
.L_10:
        /*000c*/ 	.word	0x00000000
        /*0010*/ 	.short	0x0002
        /*0012*/ 	.short	0x0010
        /*0014*/ 	.byte	0x00, 0xf0, 0x11, 0x00


	//----- nvinfo : EIATTR_KPARAM_INFO
	.align		4
.L_11:
        /*0018*/ 	.byte	0x04, 0x17
        /*001a*/ 	.short	(.L_13 - .L_12)
.L_12:
        /*001c*/ 	.word	0x00000000
        /*0020*/ 	.short	0x0001
        /*0022*/ 	.short	0x0008
        /*0024*/ 	.byte	0x00, 0xf4, 0x21, 0x00


	//----- nvinfo : EIATTR_KPARAM_INFO
	.align		4
.L_13:
        /*0028*/ 	.byte	0x04, 0x17
        /*002a*/ 	.short	(.L_15 - .L_14)
.L_14:
        /*002c*/ 	.word	0x00000000
        /*0030*/ 	.short	0x0000
        /*0032*/ 	.short	0x0000
        /*0034*/ 	.byte	0x00, 0xf4, 0x21, 0x00


	//----- nvinfo : EIATTR_SPARSE_MMA_MASK
	.align		4
.L_15:
        /*0038*/ 	.byte	0x03, 0x50
        /*003a*/ 	.short	0x0000


	//----- nvinfo : EIATTR_MAXREG_COUNT
	.align		4
        /*003c*/ 	.byte	0x03, 0x1b
        /*003e*/ 	.short	0x00ff


	//----- nvinfo : EIATTR_EXIT_INSTR_OFFSETS
	.align		4
        /*0040*/ 	.byte	0x04, 0x1c
        /*0042*/ 	.short	(.L_17 - .L_16)


	//   ....[0]....
.L_16:
        /*0044*/ 	.word	0x00000150


	//----- nvinfo : EIATTR_REQNTID
	.align		4
.L_17:
        /*0048*/ 	.byte	0x04, 0x10
        /*004a*/ 	.short	(.L_19 - .L_18)
.L_18:
        /*004c*/ 	.word	0x00000080
        /*0050*/ 	.word	0x00000001
        /*0054*/ 	.word	0x00000001


	//----- nvinfo : EIATTR_CBANK_PARAM_SIZE
	.align		4
.L_19:
        /*0058*/ 	.byte	0x03, 0x19
        /*005a*/ 	.short	0x0014


	//----- nvinfo : EIATTR_PARAM_CBANK
	.align		4
        /*005c*/ 	.byte	0x04, 0x0a
        /*005e*/ 	.short	(.L_21 - .L_20)
	.align		4
.L_20:
        /*0060*/ 	.word	index@(.nv.constant0.triton_poi_fused_convolution_24)
        /*0064*/ 	.short	0x0210
        /*0066*/ 	.short	0x0014


	//----- nvinfo : EIATTR_SW_WAR
	.align		4
.L_21:
        /*0068*/ 	.byte	0x04, 0x36
        /*006a*/ 	.short	(.L_23 - .L_22)
.L_22:
        /*006c*/ 	.word	0x00000008
.L_23:


//--------------------- .nv.callgraph             --------------------------
	.section	.nv.callgraph,"",@"SHT_CUDA_CALLGRAPH"
	.align	4
	.sectionentsize	8
	.align		4
        /*0000*/ 	.word	0x00000000
	.align		4
        /*0004*/ 	.word	0xffffffff
	.align		4
        /*0008*/ 	.word	0x00000000
	.align		4
        /*000c*/ 	.word	0xfffffffe
	.align		4
        /*0010*/ 	.word	0x00000000
	.align		4
        /*0014*/ 	.word	0xfffffffd
	.align		4
        /*0018*/ 	.word	0x00000000
	.align		4
        /*001c*/ 	.word	0xfffffffc


//--------------------- .text.triton_poi_fused_convolution_24 --------------------------
	.section	.text.triton_poi_fused_convolution_24,"ax",@progbits
	.align	128
        .global         triton_poi_fused_convolution_24
        .type           triton_poi_fused_convolution_24,@function
        .size           triton_poi_fused_convolution_24,(.L_x_1 - triton_poi_fused_convolution_24)
        .other          triton_poi_fused_convolution_24,@"STO_CUDA_ENTRY STV_DEFAULT"
triton_poi_fused_convolution_24:
.text.triton_poi_fused_convolution_24:
[----:B------:R-:W-:Y:S01]  /*0000*/  LDC R1, c[0x0][0x28] ;  /* 0x00000a00ff017b82 */ /* 0x000fe20000000800 */
[----:B------:R-:W1:Y:S07]  /*0010*/  S2R R0, SR_TID.X ;  /* 0x0000000000007919 */ /* 0x000e6e0000002100 */
[----:B------:R-:W2:Y:S01]  /*0020*/  LDC.64 R4, c[0x0][0x218] ;  /* 0x00008600ff047b82 */ /* 0x000ea20000000a00 */
[----:B------:R-:W-:Y:S01]  /*0030*/  ULDC.64 UR4, c[0x0][0x208] ;  /* 0x0000820000047ab9 */ /* 0x000fe20000000a00 */
[----:B------:R-:W3:Y:S06]  /*0040*/  S2R R7, SR_CTAID.X ;  /* 0x0000000000077919 */ /* 0x000eec0000002500 */
[----:B------:R-:W4:Y:S01]  /*0050*/  LDC.64 R2, c[0x0][0x210] ;  /* 0x00008400ff027b82 */ /* 0x000f220000000a00 */
[----:B-1----:R-:W-:Y:S01]  /*0060*/  IMAD.SHL.U32 R0, R0, 0x2, RZ ;  /* 0x0000000200007824 */ /* 0x002fe200078e00ff */
[----:B---3--:R-:W-:-:S04]  /*0070*/  SHF.R.S32.HI R6, RZ, 0x17, R7 ;  /* 0x00000017ff067819 */ /* 0x008fc80000011407 */
[----:B------:R-:W-:-:S04]  /*0080*/  LOP3.LUT R0, R0, 0xfe, RZ, 0xc0, !PT ;  /* 0x000000fe00007812 */ /* 0x000fc800078ec0ff */
[----:B------:R-:W-:Y:S02]  /*0090*/  LEA R7, R7, R0, 0x8 ;  /* 0x0000000007077211 */ /* 0x000fe400078e40ff */
[----:B------:R-:W-:-:S03]  /*00a0*/  SGXT R0, R6, 0x1 ;  /* 0x000000010600781a */ /* 0x000fc60000000200 */
[----:B----4-:R-:W-:Y:S01]  /*00b0*/  IMAD.WIDE R2, R7, 0x4, R2 ;  /* 0x0000000407027825 */ /* 0x010fe200078e0202 */
[----:B------:R-:W-:-:S04]  /*00c0*/  LEA.HI R0, R0, R7, RZ, 0x6 ;  /* 0x0000000700007211 */ /* 0x000fc800078f30ff */
[----:B------:R-:W-:-:S05]  /*00d0*/  LOP3.LUT R0, R0, 0xffffffc0, RZ, 0xc0, !PT ;  /* 0xffffffc000007812 */ /* 0x000fca00078ec0ff */
[----:B------:R-:W-:Y:S02]  /*00e0*/  IMAD.IADD R9, R7, 0x1, -R0 ;  /* 0x0000000107097824 */ /* 0x000fe400078e0a00 */
[----:B------:R-:W3:Y:S02]  /*00f0*/  LDG.E.64 R6, desc[UR4][R2.64] ;  /* 0x0000000402067981 */ /* 0x000ee4000c1e1b00 */
[----:B--2---:R-:W-:-:S06]  /*0100*/  IMAD.WIDE R4, R9, 0x4, R4 ;  /* 0x0000000409047825 */ /* 0x004fcc00078e0204 */
[----:B------:R-:W3:Y:S02]  /*0110*/  LDG.E.EL.64 R4, desc[UR4][R4.64] ;  /* 0x0000000404047981 */ /* 0x000ee4000c2e1b00 */
[----:B---3--:R-:W-:Y:S01]  /*0120*/  FADD R6, R6, R4 ;  /* 0x0000000406067221 */ /* 0x008fe20000000000 */
[----:B------:R-:W-:-:S05]  /*0130*/  FADD R7, R7, R5 ;  /* 0x0000000507077221 */ /* 0x000fca0000000000 */
[----:B------:R-:W-:Y:S01]  /*0140*/  STG.E.64 desc[UR4][R2.64], R6 ;  /* 0x0000000602007986 */ /* 0x000fe2000c101b04 */
[----:B------:R-:W-:Y:S05]  /*0150*/  EXIT ;  /* 0x000000000000794d */ /* 0x000fea0003800000 */
.L_x_0:
[----:B------:R-:W-:-:S00]  /*0160*/  BRA `(.L_x_0) ;  /* 0xfffffffc00fc7947 */ /* 0x000fc0000383ffff */
[----:B------:R-:W-:-:S00]  /*0170*/  NOP ;  /* 0x0000000000007918 */ /* 0x000fc00000000000 */
        /* <DEDUP_REMOVED lines=8> */
.L_x_1:


//--------------------- .nv.constant0.triton_poi_fused_convolution_24 --------------------------
	.section	.nv.constant0.triton_poi_fused_convolution_24,"a",@progbits
	.sectionflags	@""
	.align	4
.nv.constant0.triton_poi_fused_convolution_24:
	.zero		548
